//
// Generated by NVIDIA NVVM Compiler
//
// Compiler Build ID: CL-36424714
// Cuda compilation tools, release 13.0, V13.0.88
// Based on NVVM 20.0.0
//

.version 9.0
.target sm_100
.address_size 64

	// .globl	_Z9luCalcColPdii
// _ZZ9luCalcColPdiiE3Aii has been demoted
// _ZZ9luCalcSubPdiiE4a_ji has been demoted
// _ZZ9luCalcSubPdiiE4a_ik has been demoted

.visible .entry _Z9luCalcColPdii(
	.param .u64 .ptr .align 1 _Z9luCalcColPdii_param_0,
	.param .u32 _Z9luCalcColPdii_param_1,
	.param .u32 _Z9luCalcColPdii_param_2
)
{
	.reg .pred 	%p<3>;
	.reg .b32 	%r<11>;
	.reg .b64 	%rd<7>;
	.reg .b64 	%fd<5>;
	// demoted variable
	.shared .align 8 .f64 _ZZ9luCalcColPdiiE3Aii;
	ld.param.u64 	%rd2, [_Z9luCalcColPdii_param_0];
	ld.param.u32 	%r3, [_Z9luCalcColPdii_param_1];
	ld.param.u32 	%r4, [_Z9luCalcColPdii_param_2];
	cvta.to.global.u64 	%rd1, %rd2;
	mov.u32 	%r1, %tid.x;
	setp.ne.s32 	%p1, %r1, 0;
	@%p1 bra 	$L__BB0_2;
	mad.lo.s32 	%r5, %r4, %r3, %r4;
	mul.wide.s32 	%rd3, %r5, 8;
	add.s64 	%rd4, %rd1, %rd3;
	ld.global.f64 	%fd1, [%rd4];
	st.shared.f64 	[_ZZ9luCalcColPdiiE3Aii], %fd1;
$L__BB0_2:
	bar.sync 	0;
	mov.u32 	%r6, %ctaid.x;
	mov.u32 	%r7, %ntid.x;
	mad.lo.s32 	%r8, %r6, %r7, %r1;
	add.s32 	%r9, %r8, %r4;
	add.s32 	%r2, %r9, 1;
	setp.ge.s32 	%p2, %r2, %r3;
	@%p2 bra 	$L__BB0_4;
	mad.lo.s32 	%r10, %r2, %r3, %r4;
	mul.wide.s32 	%rd5, %r10, 8;
	add.s64 	%rd6, %rd1, %rd5;
	ld.global.f64 	%fd2, [%rd6];
	ld.shared.f64 	%fd3, [_ZZ9luCalcColPdiiE3Aii];
	div.rn.f64 	%fd4, %fd2, %fd3;
	st.global.f64 	[%rd6], %fd4;
$L__BB0_4:
	ret;

}
	// .globl	_Z9luCalcSubPdii
.visible .entry _Z9luCalcSubPdii(
	.param .u64 .ptr .align 1 _Z9luCalcSubPdii_param_0,
	.param .u32 _Z9luCalcSubPdii_param_1,
	.param .u32 _Z9luCalcSubPdii_param_2
)
{
	.reg .pred 	%p<8>;
	.reg .b32 	%r<25>;
	.reg .b64 	%rd<9>;
	.reg .b64 	%fd<8>;
	// demoted variable
	.shared .align 8 .b8 _ZZ9luCalcSubPdiiE4a_ji[256];
	// demoted variable
	.shared .align 8 .b8 _ZZ9luCalcSubPdiiE4a_ik[256];
	ld.param.u64 	%rd2, [_Z9luCalcSubPdii_param_0];
	ld.param.u32 	%r7, [_Z9luCalcSubPdii_param_1];
	ld.param.u32 	%r8, [_Z9luCalcSubPdii_param_2];
	cvta.to.global.u64 	%rd1, %rd2;
	mov.u32 	%r9, %ntid.x;
	mov.u32 	%r10, %ctaid.x;
	mov.u32 	%r1, %tid.x;
	mad.lo.s32 	%r11, %r9, %r10, %r1;
	add.s32 	%r12, %r11, %r8;
	add.s32 	%r2, %r12, 1;
	mov.u32 	%r13, %ntid.y;
	mov.u32 	%r14, %ctaid.y;
	mov.u32 	%r3, %tid.y;
	mad.lo.s32 	%r15, %r13, %r14, %r3;
	add.s32 	%r16, %r15, %r8;
	add.s32 	%r4, %r16, 1;
	setp.ne.s32 	%p1, %r3, 0;
	setp.ge.s32 	%p2, %r2, %r7;
	shl.b32 	%r17, %r1, 3;
	mov.u32 	%r18, _ZZ9luCalcSubPdiiE4a_ji;
	add.s32 	%r5, %r18, %r17;
	or.pred  	%p3, %p1, %p2;
	@%p3 bra 	$L__BB1_2;
	mad.lo.s32 	%r19, %r2, %r7, %r8;
	mul.wide.s32 	%rd3, %r19, 8;
	add.s64 	%rd4, %rd1, %rd3;
	ld.global.f64 	%fd1, [%rd4];
	st.shared.f64 	[%r5], %fd1;
$L__BB1_2:
	setp.ne.s32 	%p4, %r1, 0;
	setp.ge.s32 	%p5, %r4, %r7;
	shl.b32 	%r20, %r3, 3;
	mov.u32 	%r21, _ZZ9luCalcSubPdiiE4a_ik;
	add.s32 	%r6, %r21, %r20;
	or.pred  	%p6, %p4, %p5;
	@%p6 bra 	$L__BB1_4;
	mad.lo.s32 	%r22, %r8, %r7, %r4;
	mul.wide.s32 	%rd5, %r22, 8;
	add.s64 	%rd6, %rd1, %rd5;
	ld.global.f64 	%fd2, [%rd6];
	st.shared.f64 	[%r6], %fd2;
$L__BB1_4:
	bar.sync 	0;
	max.s32 	%r23, %r2, %r4;
	setp.ge.s32 	%p7, %r23, %r7;
	@%p7 bra 	$L__BB1_6;
	ld.shared.f64 	%fd3, [%r5];
	ld.shared.f64 	%fd4, [%r6];
	mul.f64 	%fd5, %fd3, %fd4;
	mad.lo.s32 	%r24, %r2, %r7, %r4;
	mul.wide.s32 	%rd7, %r24, 8;
	add.s64 	%rd8, %rd1, %rd7;
	ld.global.f64 	%fd6, [%rd8];
	sub.f64 	%fd7, %fd6, %fd5;
	st.global.f64 	[%rd8], %fd7;
$L__BB1_6:
	ret;

}


// ===== COMPILED SASS (sm_100) =====

	.target	sm_100

	.elftype	@"ET_EXEC"


//--------------------- .note.nv.tkinfo           --------------------------
	.section	.note.nv.tkinfo,"",@"SHT_NOTE"
	.sectionflags	@"SHF_NOTE_NV_TKINFO"
	.tkinfo
        /*0018*/ 	.word	0x00000002
        /*0030*/ 	.string	""
        /*0030*/ 	.string	"ptxas"
        /*0030*/ 	.string	"Cuda compilation tools, release 13.0, V13.0.88"
        /*0030*/ 	.string	"Build cuda_13.0.r13.0/compiler.36424714_0"
        /*0030*/ 	.string	"-arch sm_100 -m 64 "



//--------------------- .note.nv.cuinfo           --------------------------
	.section	.note.nv.cuinfo,"",@"SHT_NOTE"
	.sectionflags	@"SHF_NOTE_NV_CUINFO"
        /*0018*/ 	.short	0x0002
        /*001a*/ 	.short	0x0064
        /*001c*/ 	.short	0x0082
	.zero		2


//--------------------- .nv.info                  --------------------------
	.section	.nv.info,"",@"SHT_CUDA_INFO"
	.align	4


	//----- nvinfo : EIATTR_REGCOUNT
	.align		4
        /*0000*/ 	.byte	0x04, 0x2f
        /*0002*/ 	.short	(.L_1 - .L_0)
	.align		4
.L_0:
        /*0004*/ 	.word	index@(_Z9luCalcColPdii)
        /*0008*/ 	.word	0x0000001a


	//----- nvinfo : EIATTR_FRAME_SIZE
	.align		4
.L_1:
        /*000c*/ 	.byte	0x04, 0x11
        /*000e*/ 	.short	(.L_3 - .L_2)
	.align		4
.L_2:
        /*0010*/ 	.word	index@($__internal_0_$__cuda_sm20_div_rn_f64_full)
        /*0014*/ 	.word	0x00000000


	//----- nvinfo : EIATTR_FRAME_SIZE
	.align		4
.L_3:
        /*0018*/ 	.byte	0x04, 0x11
        /*001a*/ 	.short	(.L_5 - .L_4)
	.align		4
.L_4:
        /*001c*/ 	.word	index@(_Z9luCalcColPdii)
        /*0020*/ 	.word	0x00000000


	//----- nvinfo : EIATTR_REGCOUNT
	.align		4
.L_5:
        /*0024*/ 	.byte	0x04, 0x2f
        /*0026*/ 	.short	(.L_7 - .L_6)
	.align		4
.L_6:
        /*0028*/ 	.word	index@(_Z9luCalcSubPdii)
        /*002c*/ 	.word	0x00000012


	//----- nvinfo : EIATTR_FRAME_SIZE
	.align		4
.L_7:
        /*0030*/ 	.byte	0x04, 0x11
        /*0032*/ 	.short	(.L_9 - .L_8)
	.align		4
.L_8:
        /*0034*/ 	.word	index@(_Z9luCalcSubPdii)
        /*0038*/ 	.word	0x00000000


	//----- nvinfo : EIATTR_MIN_STACK_SIZE
	.align		4
.L_9:
        /*003c*/ 	.byte	0x04, 0x12
        /*003e*/ 	.short	(.L_11 - .L_10)
	.align		4
.L_10:
        /*0040*/ 	.word	index@(_Z9luCalcSubPdii)
        /*0044*/ 	.word	0x00000000


	//----- nvinfo : EIATTR_MIN_STACK_SIZE
	.align		4
.L_11:
        /*0048*/ 	.byte	0x04, 0x12
        /*004a*/ 	.short	(.L_13 - .L_12)
	.align		4
.L_12:
        /*004c*/ 	.word	index@(_Z9luCalcColPdii)
        /*0050*/ 	.word	0x00000000
.L_13:


//--------------------- .nv.compat                --------------------------
	.section	.nv.compat,"",@"SHT_CUDA_COMPAT_INFO"
	.align	4
        /*0000*/ 	.byte	0x02, 0x09, 0x00, 0x00, 0x02, 0x02, 0x01, 0x00, 0x02, 0x05, 0x05, 0x00, 0x03, 0x07, 0x01, 0x01
        /*0010*/ 	.byte	0x02, 0x03, 0x00, 0x00, 0x02, 0x06, 0x01, 0x00, 0x04, 0x0b, 0x08, 0x00, 0x01, 0x00, 0x00, 0x00
        /*0020*/ 	.byte	0x00, 0x00, 0x00, 0x00


//--------------------- .nv.info._Z9luCalcSubPdii --------------------------
	.section	.nv.info._Z9luCalcSubPdii,"",@"SHT_CUDA_INFO"
	.sectionflags	@""
	.align	4


	//----- nvinfo : EIATTR_CUDA_API_VERSION
	.align		4
        /*0000*/ 	.byte	0x04, 0x37
        /*0002*/ 	.short	(.L_15 - .L_14)
.L_14:
        /*0004*/ 	.word	0x00000082


	//----- nvinfo : EIATTR_KPARAM_INFO
	.align		4
.L_15:
        /*0008*/ 	.byte	0x04, 0x17
        /*000a*/ 	.short	(.L_17 - .L_16)
.L_16:
        /*000c*/ 	.word	0x00000000
        /*0010*/ 	.short	0x0002
        /*0012*/ 	.short	0x000c
        /*0014*/ 	.byte	0x00, 0xf0, 0x11, 0x00


	//----- nvinfo : EIATTR_KPARAM_INFO
	.align		4
.L_17:
        /*0018*/ 	.byte	0x04, 0x17
        /*001a*/ 	.short	(.L_19 - .L_18)
.L_18:
        /*001c*/ 	.word	0x00000000
        /*0020*/ 	.short	0x0001
        /*0022*/ 	.short	0x0008
        /*0024*/ 	.byte	0x00, 0xf0, 0x11, 0x00


	//----- nvinfo : EIATTR_KPARAM_INFO
	.align		4
.L_19:
        /*0028*/ 	.byte	0x04, 0x17
        /*002a*/ 	.short	(.L_21 - .L_20)
.L_20:
        /*002c*/ 	.word	0x00000000
        /*0030*/ 	.short	0x0000
        /*0032*/ 	.short	0x0000
        /*0034*/ 	.byte	0x00, 0xf5, 0x21, 0x00


	//----- nvinfo : EIATTR_SPARSE_MMA_MASK
	.align		4
.L_21:
        /*0038*/ 	.byte	0x03, 0x50
        /*003a*/ 	.short	0x0000


	//----- nvinfo : EIATTR_MAXREG_COUNT
	.align		4
        /*003c*/ 	.byte	0x03, 0x1b
        /*003e*/ 	.short	0x00ff


	//----- nvinfo : EIATTR_NUM_BARRIERS
	.align		4
        /*0040*/ 	.byte	0x02, 0x4c
        /*0042*/ 	.byte	0x01
	.zero		1


	//----- nvinfo : EIATTR_MERCURY_ISA_VERSION
	.align		4
        /*0044*/ 	.byte	0x03, 0x5f
        /*0046*/ 	.short	0x0101


	//----- nvinfo : EIATTR_VRC_CTA_INIT_COUNT
	.align		4
        /*0048*/ 	.byte	0x02, 0x4a
	.zero		1
	.zero		1


	//----- nvinfo : EIATTR_EXIT_INSTR_OFFSETS
	.align		4
        /*004c*/ 	.byte	0x04, 0x1c
        /*004e*/ 	.short	(.L_23 - .L_22)


	//   ....[0]....
.L_22:
        /*0050*/ 	.word	0x00000250


	//   ....[1]....
        /*0054*/ 	.word	0x000002e0


	//----- nvinfo : EIATTR_CBANK_PARAM_SIZE
	.align		4
.L_23:
        /*0058*/ 	.byte	0x03, 0x19
        /*005a*/ 	.short	0x0010


	//----- nvinfo : EIATTR_PARAM_CBANK
	.align		4
        /*005c*/ 	.byte	0x04, 0x0a
        /*005e*/ 	.short	(.L_25 - .L_24)
	.align		4
.L_24:
        /*0060*/ 	.word	index@(.nv.constant0._Z9luCalcSubPdii)
        /*0064*/ 	.short	0x0380
        /*0066*/ 	.short	0x0010


	//----- nvinfo : EIATTR_SW_WAR
	.align		4
.L_25:
        /*0068*/ 	.byte	0x04, 0x36
        /*006a*/ 	.short	(.L_27 - .L_26)
.L_26:
        /*006c*/ 	.word	0x00000008
.L_27:


//--------------------- .nv.info._Z9luCalcColPdii --------------------------
	.section	.nv.info._Z9luCalcColPdii,"",@"SHT_CUDA_INFO"
	.sectionflags	@""
	.align	4


	//----- nvinfo : EIATTR_CUDA_API_VERSION
	.align		4
        /*0000*/ 	.byte	0x04, 0x37
        /*0002*/ 	.short	(.L_29 - .L_28)
.L_28:
        /*0004*/ 	.word	0x00000082


	//----- nvinfo : EIATTR_KPARAM_INFO
	.align		4
.L_29:
        /*0008*/ 	.byte	0x04, 0x17
        /*000a*/ 	.short	(.L_31 - .L_30)
.L_30:
        /*000c*/ 	.word	0x00000000
        /*0010*/ 	.short	0x0002
        /*0012*/ 	.short	0x000c
        /*0014*/ 	.byte	0x00, 0xf0, 0x11, 0x00


	//----- nvinfo : EIATTR_KPARAM_INFO
	.align		4
.L_31:
        /*0018*/ 	.byte	0x04, 0x17
        /*001a*/ 	.short	(.L_33 - .L_32)
.L_32:
        /*001c*/ 	.word	0x00000000
        /*0020*/ 	.short	0x0001
        /*0022*/ 	.short	0x0008
        /*0024*/ 	.byte	0x00, 0xf0, 0x11, 0x00


	//----- nvinfo : EIATTR_KPARAM_INFO
	.align		4
.L_33:
        /*0028*/ 	.byte	0x04, 0x17
        /*002a*/ 	.short	(.L_35 - .L_34)
.L_34:
        /*002c*/ 	.word	0x00000000
        /*0030*/ 	.short	0x0000
        /*0032*/ 	.short	0x0000
        /*0034*/ 	.byte	0x00, 0xf5, 0x21, 0x00


	//----- nvinfo : EIATTR_SPARSE_MMA_MASK
	.align		4
.L_35:
        /*0038*/ 	.byte	0x03, 0x50
        /*003a*/ 	.short	0x0000


	//----- nvinfo : EIATTR_MAXREG_COUNT
	.align		4
        /*003c*/ 	.byte	0x03, 0x1b
        /*003e*/ 	.short	0x00ff


	//----- nvinfo : EIATTR_NUM_BARRIERS
	.align		4
        /*0040*/ 	.byte	0x02, 0x4c
        /*0042*/ 	.byte	0x01
	.zero		1


	//----- nvinfo : EIATTR_MERCURY_ISA_VERSION
	.align		4
        /*0044*/ 	.byte	0x03, 0x5f
        /*0046*/ 	.short	0x0101


	//----- nvinfo : EIATTR_VRC_CTA_INIT_COUNT
	.align		4
        /*0048*/ 	.byte	0x02, 0x4a
	.zero		1
	.zero		1


	//----- nvinfo : EIATTR_EXIT_INSTR_OFFSETS
	.align		4
        /*004c*/ 	.byte	0x04, 0x1c
        /*004e*/ 	.short	(.L_37 - .L_36)


	//   ....[0]....
.L_36:
        /*0050*/ 	.word	0x00000130


	//   ....[1]....
        /*0054*/ 	.word	0x00000310


	//----- nvinfo : EIATTR_CRS_STACK_SIZE
	.align		4
.L_37:
        /*0058*/ 	.byte	0x04, 0x1e
        /*005a*/ 	.short	(.L_39 - .L_38)
.L_38:
        /*005c*/ 	.word	0x00000000


	//----- nvinfo : EIATTR_CBANK_PARAM_SIZE
	.align		4
.L_39:
        /*0060*/ 	.byte	0x03, 0x19
        /*0062*/ 	.short	0x0010


	//----- nvinfo : EIATTR_PARAM_CBANK
	.align		4
        /*0064*/ 	.byte	0x04, 0x0a
        /*0066*/ 	.short	(.L_41 - .L_40)
	.align		4
.L_40:
        /*0068*/ 	.word	index@(.nv.constant0._Z9luCalcColPdii)
        /*006c*/ 	.short	0x0380
        /*006e*/ 	.short	0x0010


	//----- nvinfo : EIATTR_SW_WAR
	.align		4
.L_41:
        /*0070*/ 	.byte	0x04, 0x36
        /*0072*/ 	.short	(.L_43 - .L_42)
.L_42:
        /*0074*/ 	.word	0x00000008
.L_43:


//--------------------- .nv.callgraph             --------------------------
	.section	.nv.callgraph,"",@"SHT_CUDA_CALLGRAPH"
	.align	4
	.sectionentsize	8
	.align		4
        /*0000*/ 	.word	0x00000000
	.align		4
        /*0004*/ 	.word	0xffffffff
	.align		4
        /*0008*/ 	.word	0x00000000
	.align		4
        /*000c*/ 	.word	0xfffffffe
	.align		4
        /*0010*/ 	.word	0x00000000
	.align		4
        /*0014*/ 	.word	0xfffffffd
	.align		4
        /*0018*/ 	.word	0x00000000
	.align		4
        /*001c*/ 	.word	0xfffffffc


//--------------------- .text._Z9luCalcSubPdii    --------------------------
	.section	.text._Z9luCalcSubPdii,"ax",@progbits
	.align	128
        .global         _Z9luCalcSubPdii
        .type           _Z9luCalcSubPdii,@function
        .size           _Z9luCalcSubPdii,(.L_x_10 - _Z9luCalcSubPdii)
        .other          _Z9luCalcSubPdii,@"STO_CUDA_ENTRY STV_DEFAULT"
_Z9luCalcSubPdii:
.text._Z9luCalcSubPdii:
[----:B------:R-:W-:Y:S01]  /*0000*/  LDC R1, c[0x0][0x37c] ;  /* 0x0000df00ff017b82 */ /* 0x000fe20000000800 */
[----:B------:R-:W0:Y:S07]  /*0010*/  S2R R0, SR_CTAID.X ;  /* 0x0000000000007919 */ /* 0x000e2e0000002500 */
[----:B------:R-:W1:Y:S01]  /*0020*/  LDC.64 R2, c[0x0][0x388] ;  /* 0x0000e200ff027b82 */ /* 0x000e620000000a00 */
[----:B------:R-:W0:Y:S01]  /*0030*/  LDCU UR4, c[0x0][0x360] ;  /* 0x00006c00ff0477ac */ /* 0x000e220008000800 */
[----:B------:R-:W0:Y:S01]  /*0040*/  S2R R13, SR_TID.X ;  /* 0x00000000000d7919 */ /* 0x000e220000002100 */
[----:B------:R-:W2:Y:S01]  /*0050*/  LDCU UR5, c[0x0][0x364] ;  /* 0x00006c80ff0577ac */ /* 0x000ea20008000800 */
[----:B------:R-:W2:Y:S01]  /*0060*/  S2R R15, SR_TID.Y ;  /* 0x00000000000f7919 */ /* 0x000ea20000002200 */
[----:B------:R-:W3:Y:S01]  /*0070*/  LDCU.64 UR8, c[0x0][0x358] ;  /* 0x00006b00ff0877ac */ /* 0x000ee20008000a00 */
[----:B------:R-:W2:Y:S01]  /*0080*/  S2R R4, SR_CTAID.Y ;  /* 0x0000000000047919 */ /* 0x000ea20000002600 */
[----:B0-----:R-:W-:-:S05]  /*0090*/  IMAD R0, R0, UR4, R13 ;  /* 0x0000000400007c24 */ /* 0x001fca000f8e020d */
[----:B-1----:R-:W-:Y:S01]  /*00a0*/  IADD3.X R9, PT, PT, R0, R3, RZ, PT, !PT ;  /* 0x0000000300097210 */ /* 0x002fe20003ffe4ff */
[----:B--2---:R-:W-:-:S03]  /*00b0*/  IMAD R4, R4, UR5, R15 ;  /* 0x0000000504047c24 */ /* 0x004fc6000f8e020f */
[-C--:B------:R-:W-:Y:S02]  /*00c0*/  ISETP.GE.AND P0, PT, R9, R2.reuse, PT ;  /* 0x000000020900720c */ /* 0x080fe40003f06270 */
[----:B------:R-:W-:Y:S02]  /*00d0*/  IADD3.X R0, PT, PT, R4, R3, RZ, PT, !PT ;  /* 0x0000000304007210 */ /* 0x000fe40003ffe4ff */
[----:B------:R-:W-:Y:S02]  /*00e0*/  ISETP.NE.OR P0, PT, R15, RZ, P0 ;  /* 0x000000ff0f00720c */ /* 0x000fe40000705670 */
[----:B------:R-:W-:-:S04]  /*00f0*/  ISETP.GE.AND P1, PT, R0, R2, PT ;  /* 0x000000020000720c */ /* 0x000fc80003f26270 */
[----:B------:R-:W-:-:S07]  /*0100*/  ISETP.NE.OR P1, PT, R13, RZ, P1 ;  /* 0x000000ff0d00720c */ /* 0x000fce0000f25670 */
[----:B------:R-:W0:Y:S01]  /*0110*/  @!P0 LDC.64 R4, c[0x0][0x380] ;  /* 0x0000e000ff048b82 */ /* 0x000e220000000a00 */
[----:B------:R-:W-:-:S05]  /*0120*/  @!P0 IMAD R11, R9, R2, R3 ;  /* 0x00000002090b8224 */ /* 0x000fca00078e0203 */
[----:B------:R-:W-:Y:S02]  /*0130*/  @!P1 IMAD R3, R3, R2, R0 ;  /* 0x0000000203039224 */ /* 0x000fe400078e0200 */
[----:B------:R-:W1:Y:S01]  /*0140*/  @!P1 LDC.64 R6, c[0x0][0x380] ;  /* 0x0000e000ff069b82 */ /* 0x000e620000000a00 */
[----:B0-----:R-:W-:-:S06]  /*0150*/  @!P0 IMAD.WIDE R4, R11, 0x8, R4 ;  /* 0x000000080b048825 */ /* 0x001fcc00078e0204 */
[----:B---3--:R-:W2:Y:S01]  /*0160*/  @!P0 LDG.E.64 R4, desc[UR8][R4.64] ;  /* 0x0000000804048981 */ /* 0x008ea2000c1e1b00 */
[----:B-1----:R-:W-:-:S06]  /*0170*/  @!P1 IMAD.WIDE R6, R3, 0x8, R6 ;  /* 0x0000000803069825 */ /* 0x002fcc00078e0206 */
[----:B------:R-:W3:Y:S01]  /*0180*/  @!P1 LDG.E.64 R6, desc[UR8][R6.64] ;  /* 0x0000000806069981 */ /* 0x000ee2000c1e1b00 */
[----:B------:R-:W0:Y:S01]  /*0190*/  S2UR UR6, SR_CgaCtaId ;  /* 0x00000000000679c3 */ /* 0x000e220000008800 */
[----:B------:R-:W-:Y:S02]  /*01a0*/  UMOV UR4, 0x400 ;  /* 0x0000040000047882 */ /* 0x000fe40000000000 */
[----:B------:R-:W-:Y:S01]  /*01b0*/  UIADD3 UR5, UPT, UPT, UR4, 0x100, URZ ;  /* 0x0000010004057890 */ /* 0x000fe2000fffe0ff */
[----:B------:R-:W-:Y:S01]  /*01c0*/  VIMNMX R3, PT, PT, R9, R0, !PT ;  /* 0x0000000009037248 */ /* 0x000fe20007fe0100 */
[----:B0-----:R-:W-:Y:S02]  /*01d0*/  ULEA UR4, UR6, UR4, 0x18 ;  /* 0x0000000406047291 */ /* 0x001fe4000f8ec0ff */
[----:B------:R-:W-:-:S04]  /*01e0*/  ULEA UR5, UR6, UR5, 0x18 ;  /* 0x0000000506057291 */ /* 0x000fc8000f8ec0ff */
[----:B------:R-:W-:Y:S02]  /*01f0*/  LEA R11, R13, UR4, 0x3 ;  /* 0x000000040d0b7c11 */ /* 0x000fe4000f8e18ff */
[----:B------:R-:W-:Y:S02]  /*0200*/  LEA R13, R15, UR5, 0x3 ;  /* 0x000000050f0d7c11 */ /* 0x000fe4000f8e18ff */
[----:B------:R-:W-:Y:S01]  /*0210*/  ISETP.GE.AND P2, PT, R3, R2, PT ;  /* 0x000000020300720c */ /* 0x000fe20003f46270 */
[----:B--2---:R0:W-:Y:S04]  /*0220*/  @!P0 STS.64 [R11], R4 ;  /* 0x000000040b008388 */ /* 0x0041e80000000a00 */
[----:B---3--:R0:W-:Y:S01]  /*0230*/  @!P1 STS.64 [R13], R6 ;  /* 0x000000060d009388 */ /* 0x0081e20000000a00 */
[----:B------:R-:W-:Y:S07]  /*0240*/  BAR.SYNC.DEFER_BLOCKING 0x0 ;  /* 0x0000000000007b1d */ /* 0x000fee0000010000 */
[----:B------:R-:W-:Y:S05]  /*0250*/  @P2 EXIT ;  /* 0x000000000000294d */ /* 0x000fea0003800000 */
[----:B0-----:R-:W0:Y:S01]  /*0260*/  LDC.64 R6, c[0x0][0x380] ;  /* 0x0000e000ff067b82 */ /* 0x001e220000000a00 */
[----:B------:R-:W-:Y:S01]  /*0270*/  IMAD R9, R9, R2, R0 ;  /* 0x0000000209097224 */ /* 0x000fe200078e0200 */
[----:B------:R-:W-:Y:S04]  /*0280*/  LDS.64 R4, [R13] ;  /* 0x000000000d047984 */ /* 0x000fe80000000a00 */
[----:B------:R-:W1:Y:S01]  /*0290*/  LDS.64 R2, [R11] ;  /* 0x000000000b027984 */ /* 0x000e620000000a00 */
[----:B0-----:R-:W-:-:S05]  /*02a0*/  IMAD.WIDE R6, R9, 0x8, R6 ;  /* 0x0000000809067825 */ /* 0x001fca00078e0206 */
[----:B------:R-:W1:Y:S02]  /*02b0*/  LDG.E.64 R8, desc[UR8][R6.64] ;  /* 0x0000000806087981 */ /* 0x000e64000c1e1b00 */
[----:B-1----:R-:W-:-:S07]  /*02c0*/  DFMA R2, -R2, R4, R8 ;  /* 0x000000040202722b */ /* 0x002fce0000000108 */
[----:B------:R-:W-:Y:S01]  /*02d0*/  STG.E.64 desc[UR8][R6.64], R2 ;  /* 0x0000000206007986 */ /* 0x000fe2000c101b08 */
[----:B------:R-:W-:Y:S05]  /*02e0*/  EXIT ;  /* 0x000000000000794d */ /* 0x000fea0003800000 */
.L_x_0:
[----:B------:R-:W-:-:S00]  /*02f0*/  BRA `(.L_x_0) ;  /* 0xfffffffc00fc7947 */ /* 0x000fc0000383ffff */
[----:B------:R-:W-:-:S00]  /*0300*/  NOP ;  /* 0x0000000000007918 */ /* 0x000fc00000000000 */
[----:B------:R-:W-:-:S00]  /*0310*/  NOP ;  /* 0x0000000000007918 */ /* 0x000fc00000000000 */
[----:B------:R-:W-:-:S00]  /*0320*/  NOP ;  /* 0x0000000000007918 */ /* 0x000fc00000000000 */
[----:B------:R-:W-:-:S00]  /*0330*/  NOP ;  /* 0x0000000000007918 */ /* 0x000fc00000000000 */
[----:B------:R-:W-:-:S00]  /*0340*/  NOP ;  /* 0x0000000000007918 */ /* 0x000fc00000000000 */
[----:B------:R-:W-:-:S00]  /*0350*/  NOP ;  /* 0x0000000000007918 */ /* 0x000fc00000000000 */
[----:B------:R-:W-:-:S00]  /*0360*/  NOP ;  /* 0x0000000000007918 */ /* 0x000fc00000000000 */
[----:B------:R-:W-:-:S00]  /*0370*/  NOP ;  /* 0x0000000000007918 */ /* 0x000fc00000000000 */
.L_x_10:


//--------------------- .text._Z9luCalcColPdii    --------------------------
	.section	.text._Z9luCalcColPdii,"ax",@progbits
	.align	128
        .global         _Z9luCalcColPdii
        .type           _Z9luCalcColPdii,@function
        .size           _Z9luCalcColPdii,(.L_x_9 - _Z9luCalcColPdii)
        .other          _Z9luCalcColPdii,@"STO_CUDA_ENTRY STV_DEFAULT"
_Z9luCalcColPdii:
.text._Z9luCalcColPdii:
[----:B------:R-:W-:Y:S01]  /*0000*/  LDC R1, c[0x0][0x37c] ;  /* 0x0000df00ff017b82 */ /* 0x000fe20000000800 */
[----:B------:R-:W0:Y:S07]  /*0010*/  S2R R0, SR_TID.X ;  /* 0x0000000000007919 */ /* 0x000e2e0000002100 */
[----:B------:R-:W1:Y:S01]  /*0020*/  LDC.64 R8, c[0x0][0x388] ;  /* 0x0000e200ff087b82 */ /* 0x000e620000000a00 */
[----:B------:R-:W2:Y:S01]  /*0030*/  LDCU.64 UR6, c[0x0][0x358] ;  /* 0x00006b00ff0677ac */ /* 0x000ea20008000a00 */
[----:B0-----:R-:W-:-:S13]  /*0040*/  ISETP.NE.AND P0, PT, R0, RZ, PT ;  /* 0x000000ff0000720c */ /* 0x001fda0003f05270 */
[----:B------:R-:W0:Y:S01]  /*0050*/  @!P0 LDC.64 R2, c[0x0][0x380] ;  /* 0x0000e000ff028b82 */ /* 0x000e220000000a00 */
[----:B-1----:R-:W-:-:S04]  /*0060*/  @!P0 IMAD R5, R9, R8, R9 ;  /* 0x0000000809058224 */ /* 0x002fc800078e0209 */
[----:B0-----:R-:W-:-:S06]  /*0070*/  @!P0 IMAD.WIDE R2, R5, 0x8, R2 ;  /* 0x0000000805028825 */ /* 0x001fcc00078e0202 */
[----:B--2---:R-:W2:Y:S01]  /*0080*/  @!P0 LDG.E.64 R2, desc[UR6][R2.64] ;  /* 0x0000000602028981 */ /* 0x004ea2000c1e1b00 */
[----:B------:R-:W0:Y:S01]  /*0090*/  S2UR UR4, SR_CTAID.X ;  /* 0x00000000000479c3 */ /* 0x000e220000002500 */
[----:B------:R-:W1:Y:S07]  /*00a0*/  @!P0 S2R R5, SR_CgaCtaId ;  /* 0x0000000000058919 */ /* 0x000e6e0000008800 */
[----:B------:R-:W0:Y:S02]  /*00b0*/  LDC R7, c[0x0][0x360] ;  /* 0x0000d800ff077b82 */ /* 0x000e240000000800 */
[----:B0-----:R-:W-:-:S04]  /*00c0*/  IMAD R0, R7, UR4, R0 ;  /* 0x0000000407007c24 */ /* 0x001fc8000f8e0200 */
[----:B------:R-:W-:Y:S01]  /*00d0*/  IMAD.X R7, R0, 0x1, R9, PT ;  /* 0x0000000100077824 */ /* 0x000fe200038e0609 */
[----:B------:R-:W-:-:S04]  /*00e0*/  @!P0 MOV R0, 0x400 ;  /* 0x0000040000008802 */ /* 0x000fc80000000f00 */
[----:B-1----:R-:W-:Y:S02]  /*00f0*/  @!P0 LEA R5, R5, R0, 0x18 ;  /* 0x0000000005058211 */ /* 0x002fe400078ec0ff */
[----:B------:R-:W-:-:S03]  /*0100*/  ISETP.GE.AND P1, PT, R7, R8, PT ;  /* 0x000000080700720c */ /* 0x000fc60003f26270 */
[----:B--2---:R0:W-:Y:S01]  /*0110*/  @!P0 STS.64 [R5], R2 ;  /* 0x0000000205008388 */ /* 0x0041e20000000a00 */
[----:B------:R-:W-:Y:S09]  /*0120*/  BAR.SYNC.DEFER_BLOCKING 0x0 ;  /* 0x0000000000007b1d */ /* 0x000ff20000010000 */
[----:B------:R-:W-:Y:S05]  /*0130*/  @P1 EXIT ;  /* 0x000000000000194d */ /* 0x000fea0003800000 */
[----:B0-----:R-:W0:Y:S01]  /*0140*/  LDC.64 R4, c[0x0][0x380] ;  /* 0x0000e000ff047b82 */ /* 0x001e220000000a00 */
[----:B------:R-:W-:-:S04]  /*0150*/  IMAD R7, R7, R8, R9 ;  /* 0x0000000807077224 */ /* 0x000fc800078e0209 */
[----:B0-----:R-:W-:-:S05]  /*0160*/  IMAD.WIDE R4, R7, 0x8, R4 ;  /* 0x0000000807047825 */ /* 0x001fca00078e0204 */
[----:B------:R-:W2:Y:S01]  /*0170*/  LDG.E.64 R8, desc[UR6][R4.64] ;  /* 0x0000000604087981 */ /* 0x000ea2000c1e1b00 */
[----:B------:R-:W0:Y:S01]  /*0180*/  S2UR UR5, SR_CgaCtaId ;  /* 0x00000000000579c3 */ /* 0x000e220000008800 */
[----:B------:R-:W-:Y:S01]  /*0190*/  UMOV UR4, 0x400 ;  /* 0x0000040000047882 */ /* 0x000fe20000000000 */
[----:B------:R-:W-:Y:S01]  /*01a0*/  IMAD.MOV.U32 R2, RZ, RZ, 0x1 ;  /* 0x00000001ff027424 */ /* 0x000fe200078e00ff */
[----:B------:R-:W-:Y:S01]  /*01b0*/  BSSY.RECONVERGENT B0, `(.L_x_1) ;  /* 0x0000014000007945 */ /* 0x000fe20003800200 */
[----:B0-----:R-:W-:-:S09]  /*01c0*/  ULEA UR4, UR5, UR4, 0x18 ;  /* 0x0000000405047291 */ /* 0x001fd2000f8ec0ff */
[----:B------:R-:W0:Y:S02]  /*01d0*/  LDS.64 R6, [UR4] ;  /* 0x00000004ff067984 */ /* 0x000e240008000a00 */
[----:B0-----:R-:W0:Y:S02]  /*01e0*/  MUFU.RCP64H R3, R7 ;  /* 0x0000000700037308 */ /* 0x001e240000001800 */
[----:B0-----:R-:W-:-:S08]  /*01f0*/  DFMA R10, -R6, R2, 1 ;  /* 0x3ff00000060a742b */ /* 0x001fd00000000102 */
[----:B------:R-:W-:-:S08]  /*0200*/  DFMA R10, R10, R10, R10 ;  /* 0x0000000a0a0a722b */ /* 0x000fd0000000000a */
[----:B------:R-:W-:-:S08]  /*0210*/  DFMA R10, R2, R10, R2 ;  /* 0x0000000a020a722b */ /* 0x000fd00000000002 */
[----:B------:R-:W-:-:S08]  /*0220*/  DFMA R2, -R6, R10, 1 ;  /* 0x3ff000000602742b */ /* 0x000fd0000000010a */
[----:B------:R-:W-:-:S08]  /*0230*/  DFMA R2, R10, R2, R10 ;  /* 0x000000020a02722b */ /* 0x000fd0000000000a */
[----:B--2---:R-:W-:Y:S01]  /*0240*/  DMUL R10, R8, R2 ;  /* 0x00000002080a7228 */ /* 0x004fe20000000000 */
[----:B------:R-:W-:-:S07]  /*0250*/  FSETP.GEU.AND P1, PT, |R9|, 6.5827683646048100446e-37, PT ;  /* 0x036000000900780b */ /* 0x000fce0003f2e200 */
[----:B------:R-:W-:-:S08]  /*0260*/  DFMA R12, -R6, R10, R8 ;  /* 0x0000000a060c722b */ /* 0x000fd00000000108 */
[----:B------:R-:W-:-:S10]  /*0270*/  DFMA R2, R2, R12, R10 ;  /* 0x0000000c0202722b */ /* 0x000fd4000000000a */
[----:B------:R-:W-:-:S05]  /*0280*/  FFMA R0, RZ, R7, R3 ;  /* 0x00000007ff007223 */ /* 0x000fca0000000003 */
[----:B------:R-:W-:-:S13]  /*0290*/  FSETP.GT.AND P0, PT, |R0|, 1.469367938527859385e-39, PT ;  /* 0x001000000000780b */ /* 0x000fda0003f04200 */
[----:B------:R-:W-:Y:S05]  /*02a0*/  @P0 BRA P1, `(.L_x_2) ;  /* 0x0000000000100947 */ /* 0x000fea0000800000 */
[----:B------:R-:W-:-:S07]  /*02b0*/  MOV R0, 0x2d0 ;  /* 0x000002d000007802 */ /* 0x000fce0000000f00 */
[----:B------:R-:W-:Y:S05]  /*02c0*/  CALL.REL.NOINC `($__internal_0_$__cuda_sm20_div_rn_f64_full) ;  /* 0x0000000000147944 */ /* 0x000fea0003c00000 */
[----:B------:R-:W-:Y:S02]  /*02d0*/  IMAD.MOV.U32 R2, RZ, RZ, R12 ;  /* 0x000000ffff027224 */ /* 0x000fe400078e000c */
[----:B------:R-:W-:-:S07]  /*02e0*/  IMAD.MOV.U32 R3, RZ, RZ, R13 ;  /* 0x000000ffff037224 */ /* 0x000fce00078e000d */
.L_x_2:
[----:B------:R-:W-:Y:S05]  /*02f0*/  BSYNC.RECONVERGENT B0 ;  /* 0x0000000000007941 */ /* 0x000fea0003800200 */
.L_x_1:
[----:B------:R-:W-:Y:S01]  /*0300*/  STG.E.64 desc[UR6][R4.64], R2 ;  /* 0x0000000204007986 */ /* 0x000fe2000c101b06 */
[----:B------:R-:W-:Y:S05]  /*0310*/  EXIT ;  /* 0x000000000000794d */ /* 0x000fea0003800000 */
        .weak           $__internal_0_$__cuda_sm20_div_rn_f64_full
        .type           $__internal_0_$__cuda_sm20_div_rn_f64_full,@function
        .size           $__internal_0_$__cuda_sm20_div_rn_f64_full,(.L_x_9 - $__internal_0_$__cuda_sm20_div_rn_f64_full)
$__internal_0_$__cuda_sm20_div_rn_f64_full:
[C---:B------:R-:W-:Y:S01]  /*0320*/  FSETP.GEU.AND P0, PT, |R7|.reuse, 1.469367938527859385e-39, PT ;  /* 0x001000000700780b */ /* 0x040fe20003f0e200 */
[----:B------:R-:W-:Y:S01]  /*0330*/  IMAD.MOV.U32 R16, RZ, RZ, 0x1 ;  /* 0x00000001ff107424 */ /* 0x000fe200078e00ff */
[----:B------:R-:W-:Y:S01]  /*0340*/  LOP3.LUT R2, R7, 0x800fffff, RZ, 0xc0, !PT ;  /* 0x800fffff07027812 */ /* 0x000fe200078ec0ff */
[----:B------:R-:W-:Y:S01]  /*0350*/  BSSY.RECONVERGENT B1, `(.L_x_3) ;  /* 0x0000055000017945 */ /* 0x000fe20003800200 */
[C---:B------:R-:W-:Y:S02]  /*0360*/  FSETP.GEU.AND P2, PT, |R9|.reuse, 1.469367938527859385e-39, PT ;  /* 0x001000000900780b */ /* 0x040fe40003f4e200 */
[----:B------:R-:W-:Y:S01]  /*0370*/  LOP3.LUT R3, R2, 0x3ff00000, RZ, 0xfc, !PT ;  /* 0x3ff0000002037812 */ /* 0x000fe200078efcff */
[----:B------:R-:W-:Y:S01]  /*0380*/  IMAD.MOV.U32 R2, RZ, RZ, R6 ;  /* 0x000000ffff027224 */ /* 0x000fe200078e0006 */
[----:B------:R-:W-:Y:S02]  /*0390*/  LOP3.LUT R12, R9, 0x7ff00000, RZ, 0xc0, !PT ;  /* 0x7ff00000090c7812 */ /* 0x000fe400078ec0ff */
[----:B------:R-:W-:-:S03]  /*03a0*/  LOP3.LUT R15, R7, 0x7ff00000, RZ, 0xc0, !PT ;  /* 0x7ff00000070f7812 */ /* 0x000fc600078ec0ff */
[----:B------:R-:W-:Y:S01]  /*03b0*/  @!P0 DMUL R2, R6, 8.98846567431157953865e+307 ;  /* 0x7fe0000006028828 */ /* 0x000fe20000000000 */
[----:B------:R-:W-:-:S03]  /*03c0*/  ISETP.GE.U32.AND P1, PT, R12, R15, PT ;  /* 0x0000000f0c00720c */ /* 0x000fc60003f26070 */
[----:B------:R-:W-:Y:S01]  /*03d0*/  @!P2 LOP3.LUT R13, R7, 0x7ff00000, RZ, 0xc0, !PT ;  /* 0x7ff00000070da812 */ /* 0x000fe200078ec0ff */
[----:B------:R-:W-:Y:S01]  /*03e0*/  @!P2 IMAD.MOV.U32 R18, RZ, RZ, RZ ;  /* 0x000000ffff12a224 */ /* 0x000fe200078e00ff */
[----:B------:R-:W0:Y:S02]  /*03f0*/  MUFU.RCP64H R17, R3 ;  /* 0x0000000300117308 */ /* 0x000e240000001800 */
[----:B------:R-:W-:Y:S01]  /*0400*/  @!P2 ISETP.GE.U32.AND P3, PT, R12, R13, PT ;  /* 0x0000000d0c00a20c */ /* 0x000fe20003f66070 */
[----:B------:R-:W-:-:S05]  /*0410*/  IMAD.MOV.U32 R13, RZ, RZ, 0x1ca00000 ;  /* 0x1ca00000ff0d7424 */ /* 0x000fca00078e00ff */
[----:B------:R-:W-:-:S04]  /*0420*/  @!P2 SEL R19, R13, 0x63400000, !P3 ;  /* 0x634000000d13a807 */ /* 0x000fc80005800000 */
[----:B------:R-:W-:-:S04]  /*0430*/  @!P2 LOP3.LUT R19, R19, 0x80000000, R9, 0xf8, !PT ;  /* 0x800000001313a812 */ /* 0x000fc800078ef809 */
[----:B------:R-:W-:Y:S01]  /*0440*/  @!P2 LOP3.LUT R19, R19, 0x100000, RZ, 0xfc, !PT ;  /* 0x001000001313a812 */ /* 0x000fe200078efcff */
[----:B0-----:R-:W-:-:S08]  /*0450*/  DFMA R10, R16, -R2, 1 ;  /* 0x3ff00000100a742b */ /* 0x001fd00000000802 */
[----:B------:R-:W-:-:S08]  /*0460*/  DFMA R10, R10, R10, R10 ;  /* 0x0000000a0a0a722b */ /* 0x000fd0000000000a */
[----:B------:R-:W-:Y:S01]  /*0470*/  DFMA R16, R16, R10, R16 ;  /* 0x0000000a1010722b */ /* 0x000fe20000000010 */
[----:B------:R-:W-:Y:S01]  /*0480*/  SEL R11, R13, 0x63400000, !P1 ;  /* 0x634000000d0b7807 */ /* 0x000fe20004800000 */
[----:B------:R-:W-:-:S03]  /*0490*/  IMAD.MOV.U32 R10, RZ, RZ, R8 ;  /* 0x000000ffff0a7224 */ /* 0x000fc600078e0008 */
[----:B------:R-:W-:-:S03]  /*04a0*/  LOP3.LUT R11, R11, 0x800fffff, R9, 0xf8, !PT ;  /* 0x800fffff0b0b7812 */ /* 0x000fc600078ef809 */
[----:B------:R-:W-:-:S03]  /*04b0*/  DFMA R20, R16, -R2, 1 ;  /* 0x3ff000001014742b */ /* 0x000fc60000000802 */
[----:B------:R-:W-:-:S05]  /*04c0*/  @!P2 DFMA R10, R10, 2, -R18 ;  /* 0x400000000a0aa82b */ /* 0x000fca0000000812 */
[----:B------:R-:W-:Y:S01]  /*04d0*/  DFMA R16, R16, R20, R16 ;  /* 0x000000141010722b */ /* 0x000fe20000000010 */
[----:B------:R-:W-:Y:S02]  /*04e0*/  IMAD.MOV.U32 R21, RZ, RZ, R12 ;  /* 0x000000ffff157224 */ /* 0x000fe400078e000c */
[----:B------:R-:W-:Y:S01]  /*04f0*/  IMAD.MOV.U32 R20, RZ, RZ, R15 ;  /* 0x000000ffff147224 */ /* 0x000fe200078e000f */
[----:B------:R-:W-:Y:S02]  /*0500*/  @!P0 LOP3.LUT R20, R3, 0x7ff00000, RZ, 0xc0, !PT ;  /* 0x7ff0000003148812 */ /* 0x000fe400078ec0ff */
[----:B------:R-:W-:Y:S02]  /*0510*/  @!P2 LOP3.LUT R21, R11, 0x7ff00000, RZ, 0xc0, !PT ;  /* 0x7ff000000b15a812 */ /* 0x000fe400078ec0ff */
[----:B------:R-:W-:Y:S01]  /*0520*/  DMUL R18, R16, R10 ;  /* 0x0000000a10127228 */ /* 0x000fe20000000000 */
[----:B------:R-:W-:Y:S02]  /*0530*/  VIADD R23, R20, 0xffffffff ;  /* 0xffffffff14177836 */ /* 0x000fe40000000000 */
[----:B------:R-:W-:-:S05]  /*0540*/  VIADD R22, R21, 0xffffffff ;  /* 0xffffffff15167836 */ /* 0x000fca0000000000 */
[----:B------:R-:W-:Y:S01]  /*0550*/  DFMA R14, R18, -R2, R10 ;  /* 0x80000002120e722b */ /* 0x000fe2000000000a */
[----:B------:R-:W-:-:S04]  /*0560*/  ISETP.GT.U32.AND P0, PT, R22, 0x7feffffe, PT ;  /* 0x7feffffe1600780c */ /* 0x000fc80003f04070 */
[----:B------:R-:W-:-:S03]  /*0570*/  ISETP.GT.U32.OR P0, PT, R23, 0x7feffffe, P0 ;  /* 0x7feffffe1700780c */ /* 0x000fc60000704470 */
[----:B------:R-:W-:-:S10]  /*0580*/  DFMA R14, R16, R14, R18 ;  /* 0x0000000e100e722b */ /* 0x000fd40000000012 */
[----:B------:R-:W-:Y:S05]  /*0590*/  @P0 BRA `(.L_x_4) ;  /* 0x00000000006c0947 */ /* 0x000fea0003800000 */
[----:B------:R-:W-:-:S04]  /*05a0*/  LOP3.LUT R9, R7, 0x7ff00000, RZ, 0xc0, !PT ;  /* 0x7ff0000007097812 */ /* 0x000fc800078ec0ff */
[CC--:B------:R-:W-:Y:S02]  /*05b0*/  VIADDMNMX R8, R12.reuse, -R9.reuse, 0xb9600000, !PT ;  /* 0xb96000000c087446 */ /* 0x0c0fe40007800909 */
[----:B------:R-:W-:Y:S02]  /*05c0*/  ISETP.GE.U32.AND P0, PT, R12, R9, PT ;  /* 0x000000090c00720c */ /* 0x000fe40003f06070 */
[----:B------:R-:W-:Y:S02]  /*05d0*/  VIMNMX R8, PT, PT, R8, 0x46a00000, PT ;  /* 0x46a0000008087848 */ /* 0x000fe40003fe0100 */
[----:B------:R-:W-:-:S05]  /*05e0*/  SEL R13, R13, 0x63400000, !P0 ;  /* 0x634000000d0d7807 */ /* 0x000fca0004000000 */
[----:B------:R-:W-:Y:S02]  /*05f0*/  IMAD.IADD R16, R8, 0x1, -R13 ;  /* 0x0000000108107824 */ /* 0x000fe400078e0a0d */
[----:B------:R-:W-:Y:S02]  /*0600*/  IMAD.MOV.U32 R8, RZ, RZ, RZ ;  /* 0x000000ffff087224 */ /* 0x000fe400078e00ff */
[----:B------:R-:W-:-:S06]  /*0610*/  VIADD R9, R16, 0x7fe00000 ;  /* 0x7fe0000010097836 */ /* 0x000fcc0000000000 */
[----:B------:R-:W-:-:S10]  /*0620*/  DMUL R12, R14, R8 ;  /* 0x000000080e0c7228 */ /* 0x000fd40000000000 */
[----:B------:R-:W-:-:S13]  /*0630*/  FSETP.GTU.AND P0, PT, |R13|, 1.469367938527859385e-39, PT ;  /* 0x001000000d00780b */ /* 0x000fda0003f0c200 */
[----:B------:R-:W-:Y:S05]  /*0640*/  @P0 BRA `(.L_x_5) ;  /* 0x0000000000940947 */ /* 0x000fea0003800000 */
[----:B------:R-:W-:Y:S01]  /*0650*/  DFMA R2, R14, -R2, R10 ;  /* 0x800000020e02722b */ /* 0x000fe2000000000a */
[----:B------:R-:W-:-:S09]  /*0660*/  IMAD.MOV.U32 R8, RZ, RZ, RZ ;  /* 0x000000ffff087224 */ /* 0x000fd200078e00ff */
[C---:B------:R-:W-:Y:S02]  /*0670*/  FSETP.NEU.AND P0, PT, R3.reuse, RZ, PT ;  /* 0x000000ff0300720b */ /* 0x040fe40003f0d000 */
[----:B------:R-:W-:-:S04]  /*0680*/  LOP3.LUT R7, R3, 0x80000000, R7, 0x48, !PT ;  /* 0x8000000003077812 */ /* 0x000fc800078e4807 */
[----:B------:R-:W-:-:S07]  /*0690*/  LOP3.LUT R9, R7, R9, RZ, 0xfc, !PT ;  /* 0x0000000907097212 */ /* 0x000fce00078efcff */
[----:B------:R-:W-:Y:S05]  /*06a0*/  @!P0 BRA `(.L_x_5) ;  /* 0x00000000007c8947 */ /* 0x000fea0003800000 */
[----:B------:R-:W-:Y:S01]  /*06b0*/  IMAD.MOV R3, RZ, RZ, -R16 ;  /* 0x000000ffff037224 */ /* 0x000fe200078e0a10 */
[----:B------:R-:W-:Y:S01]  /*06c0*/  DMUL.RP R8, R14, R8 ;  /* 0x000000080e087228 */ /* 0x000fe20000008000 */
[----:B------:R-:W-:-:S06]  /*06d0*/  IMAD.MOV.U32 R2, RZ, RZ, RZ ;  /* 0x000000ffff027224 */ /* 0x000fcc00078e00ff */
[----:B------:R-:W-:-:S03]  /*06e0*/  DFMA R2, R12, -R2, R14 ;  /* 0x800000020c02722b */ /* 0x000fc6000000000e */
[----:B------:R-:W-:-:S03]  /*06f0*/  LOP3.LUT R7, R9, R7, RZ, 0x3c, !PT ;  /* 0x0000000709077212 */ /* 0x000fc600078e3cff */
[----:B------:R-:W-:-:S04]  /*0700*/  IADD3 R2, PT, PT, -R16, -0x43300000, RZ ;  /* 0xbcd0000010027810 */ /* 0x000fc80007ffe1ff */
[----:B------:R-:W-:-:S04]  /*0710*/  FSETP.NEU.AND P0, PT, |R3|, R2, PT ;  /* 0x000000020300720b */ /* 0x000fc80003f0d200 */
[----:B------:R-:W-:Y:S02]  /*0720*/  FSEL R12, R8, R12, !P0 ;  /* 0x0000000c080c7208 */ /* 0x000fe40004000000 */
[----:B------:R-:W-:Y:S01]  /*0730*/  FSEL R13, R7, R13, !P0 ;  /* 0x0000000d070d7208 */ /* 0x000fe20004000000 */
[----:B------:R-:W-:Y:S06]  /*0740*/  BRA `(.L_x_5) ;  /* 0x0000000000547947 */ /* 0x000fec0003800000 */
.L_x_4:
[----:B------:R-:W-:-:S14]  /*0750*/  DSETP.NAN.AND P0, PT, R8, R8, PT ;  /* 0x000000080800722a */ /* 0x000fdc0003f08000 */
[----:B------:R-:W-:Y:S05]  /*0760*/  @P0 BRA `(.L_x_6) ;  /* 0x0000000000440947 */ /* 0x000fea0003800000 */
[----:B------:R-:W-:-:S14]  /*0770*/  DSETP.NAN.AND P0, PT, R6, R6, PT ;  /* 0x000000060600722a */ /* 0x000fdc0003f08000 */
[----:B------:R-:W-:Y:S05]  /*0780*/  @P0 BRA `(.L_x_7) ;  /* 0x0000000000300947 */ /* 0x000fea0003800000 */
[----:B------:R-:W-:Y:S01]  /*0790*/  ISETP.NE.AND P0, PT, R21, R20, PT ;  /* 0x000000141500720c */ /* 0x000fe20003f05270 */
[----:B------:R-:W-:Y:S02]  /*07a0*/  IMAD.MOV.U32 R12, RZ, RZ, 0x0 ;  /* 0x00000000ff0c7424 */ /* 0x000fe400078e00ff */
[----:B------:R-:W-:-:S10]  /*07b0*/  IMAD.MOV.U32 R13, RZ, RZ, -0x80000 ;  /* 0xfff80000ff0d7424 */ /* 0x000fd400078e00ff */
[----:B------:R-:W-:Y:S05]  /*07c0*/  @!P0 BRA `(.L_x_5) ;  /* 0x0000000000348947 */ /* 0x000fea0003800000 */
[----:B------:R-:W-:Y:S02]  /*07d0*/  ISETP.NE.AND P0, PT, R21, 0x7ff00000, PT ;  /* 0x7ff000001500780c */ /* 0x000fe40003f05270 */
[----:B------:R-:W-:Y:S02]  /*07e0*/  LOP3.LUT R13, R9, 0x80000000, R7, 0x48, !PT ;  /* 0x80000000090d7812 */ /* 0x000fe400078e4807 */
[----:B------:R-:W-:-:S13]  /*07f0*/  ISETP.EQ.OR P0, PT, R20, RZ, !P0 ;  /* 0x000000ff1400720c */ /* 0x000fda0004702670 */
[----:B------:R-:W-:Y:S01]  /*0800*/  @P0 LOP3.LUT R2, R13, 0x7ff00000, RZ, 0xfc, !PT ;  /* 0x7ff000000d020812 */ /* 0x000fe200078efcff */
[----:B------:R-:W-:Y:S02]  /*0810*/  @!P0 IMAD.MOV.U32 R12, RZ, RZ, RZ ;  /* 0x000000ffff0c8224 */ /* 0x000fe400078e00ff */
[----:B------:R-:W-:Y:S02]  /*0820*/  @P0 IMAD.MOV.U32 R12, RZ, RZ, RZ ;  /* 0x000000ffff0c0224 */ /* 0x000fe400078e00ff */
[----:B------:R-:W-:Y:S01]  /*0830*/  @P0 IMAD.MOV.U32 R13, RZ, RZ, R2 ;  /* 0x000000ffff0d0224 */ /* 0x000fe200078e0002 */
[----:B------:R-:W-:Y:S06]  /*0840*/  BRA `(.L_x_5) ;  /* 0x0000000000147947 */ /* 0x000fec0003800000 */
.L_x_7:
[----:B------:R-:W-:Y:S01]  /*0850*/  LOP3.LUT R13, R7, 0x80000, RZ, 0xfc, !PT ;  /* 0x00080000070d7812 */ /* 0x000fe200078efcff */
[----:B------:R-:W-:Y:S01]  /*0860*/  IMAD.MOV.U32 R12, RZ, RZ, R6 ;  /* 0x000000ffff0c7224 */ /* 0x000fe200078e0006 */
[----:B------:R-:W-:Y:S06]  /*0870*/  BRA `(.L_x_5) ;  /* 0x0000000000087947 */ /* 0x000fec0003800000 */
.L_x_6:
[----:B------:R-:W-:Y:S01]  /*0880*/  LOP3.LUT R13, R9, 0x80000, RZ, 0xfc, !PT ;  /* 0x00080000090d7812 */ /* 0x000fe200078efcff */
[----:B------:R-:W-:-:S07]  /*0890*/  IMAD.MOV.U32 R12, RZ, RZ, R8 ;  /* 0x000000ffff0c7224 */ /* 0x000fce00078e0008 */
.L_x_5:
[----:B------:R-:W-:Y:S05]  /*08a0*/  BSYNC.RECONVERGENT B1 ;  /* 0x0000000000017941 */ /* 0x000fea0003800200 */
.L_x_3:
[----:B------:R-:W-:Y:S02]  /*08b0*/  IMAD.MOV.U32 R2, RZ, RZ, R0 ;  /* 0x000000ffff027224 */ /* 0x000fe400078e0000 */
[----:B------:R-:W-:-:S04]  /*08c0*/  IMAD.MOV.U32 R3, RZ, RZ, 0x0 ;  /* 0x00000000ff037424 */ /* 0x000fc800078e00ff */
[----:B------:R-:W-:Y:S05]  /*08d0*/  RET.REL.NODEC R2 `(_Z9luCalcColPdii) ;  /* 0xfffffff402c87950 */ /* 0x000fea0003c3ffff */
.L_x_8:
        /* <DEDUP_REMOVED lines=10> */
.L_x_9:


//--------------------- .nv.shared._Z9luCalcSubPdii --------------------------
	.section	.nv.shared._Z9luCalcSubPdii,"aw",@nobits
	.sectionflags	@""
	.align	8
.nv.shared._Z9luCalcSubPdii:
	.zero		1536


//--------------------- .nv.shared.reserved.0     --------------------------
	.section	.nv.shared.reserved.0,"aw",@nobits
	.weak		__nv_reservedSMEM_offset_0_alias
	.size		__nv_reservedSMEM_offset_0_alias, 0, 64
	.other		__nv_reservedSMEM_offset_0_alias,@"STO_CUDA_RESERVED_SHARED STV_DEFAULT"
__nv_reservedSMEM_offset_0_alias:
	.zero		0
	.zero		64


//--------------------- .nv.shared._Z9luCalcColPdii --------------------------
	.section	.nv.shared._Z9luCalcColPdii,"aw",@nobits
	.sectionflags	@""
	.align	8
.nv.shared._Z9luCalcColPdii:
	.zero		1032


//--------------------- .nv.constant0._Z9luCalcSubPdii --------------------------
	.section	.nv.constant0._Z9luCalcSubPdii,"a",@progbits
	.sectionflags	@""
	.align	4
.nv.constant0._Z9luCalcSubPdii:
	.zero		912


//--------------------- .nv.constant0._Z9luCalcColPdii --------------------------
	.section	.nv.constant0._Z9luCalcColPdii,"a",@progbits
	.sectionflags	@""
	.align	4
.nv.constant0._Z9luCalcColPdii:
	.zero		912


//--------------------- SYMBOLS --------------------------

	.type		.nv.reservedSmem.offset0,@object
	.size		.nv.reservedSmem.offset0,0x4
	.type		.nv.reservedSmem.cap,@object
	.size		.nv.reservedSmem.cap,0x4
